	.headerflags	@"EF_CUDA_TEXMODE_UNIFIED EF_CUDA_64BIT_ADDRESS EF_CUDA_SM86 EF_CUDA_VIRTUAL_SM(EF_CUDA_SM86)"
	.elftype	@"ET_EXEC"


//--------------------- .nv.info                  --------------------------
	.section	.nv.info,"",@"SHT_CUDA_INFO"
	.align	4


	//----- nvinfo : EIATTR_REGCOUNT
	.align		4
        /*0000*/ 	.byte	0x04, 0x2f
        /*0002*/ 	.short	(.L_1 - .L_0)
	.align		4
.L_0:
        /*0004*/ 	.word	index@(triton_)
        /*0008*/ 	.word	0x00000023


	//----- nvinfo : EIATTR_MAX_STACK_SIZE
	.align		4
.L_1:
        /*000c*/ 	.byte	0x04, 0x23
        /*000e*/ 	.short	(.L_3 - .L_2)
	.align		4
.L_2:
        /*0010*/ 	.word	index@(triton_)
        /*0014*/ 	.word	0x00000000


	//----- nvinfo : EIATTR_MIN_STACK_SIZE
	.align		4
.L_3:
        /*0018*/ 	.byte	0x04, 0x12
        /*001a*/ 	.short	(.L_5 - .L_4)
	.align		4
.L_4:
        /*001c*/ 	.word	index@(triton_)
        /*0020*/ 	.word	0x00000000


	//----- nvinfo : EIATTR_FRAME_SIZE
	.align		4
.L_5:
        /*0024*/ 	.byte	0x04, 0x11
        /*0026*/ 	.short	(.L_7 - .L_6)
	.align		4
.L_6:
        /*0028*/ 	.word	index@(triton_)
        /*002c*/ 	.word	0x00000000
.L_7:


//--------------------- .nv.info.triton_          --------------------------
	.section	.nv.info.triton_,"",@"SHT_CUDA_INFO"
	.align	4


	//----- nvinfo : EIATTR_CUDA_API_VERSION
	.align		4
        /*0000*/ 	.byte	0x04, 0x37
        /*0002*/ 	.short	(.L_9 - .L_8)
.L_8:
        /*0004*/ 	.word	0x0000007b


	//----- nvinfo : EIATTR_SW2861232_WAR
	.align		4
.L_9:
        /*0008*/ 	.byte	0x01, 0x35
	.zero		2


	//----- nvinfo : EIATTR_PARAM_CBANK
	.align		4
        /*000c*/ 	.byte	0x04, 0x0a
        /*000e*/ 	.short	(.L_11 - .L_10)
	.align		4
.L_10:
        /*0010*/ 	.word	index@(.nv.constant0.triton_)
        /*0014*/ 	.short	0x0160
        /*0016*/ 	.short	0x0014


	//----- nvinfo : EIATTR_CBANK_PARAM_SIZE
	.align		4
.L_11:
        /*0018*/ 	.byte	0x03, 0x19
        /*001a*/ 	.short	0x0014


	//----- nvinfo : EIATTR_KPARAM_INFO
	.align		4
        /*001c*/ 	.byte	0x04, 0x17
        /*001e*/ 	.short	(.L_13 - .L_12)
.L_12:
        /*0020*/ 	.word	0x00000000
        /*0024*/ 	.short	0x0002
        /*0026*/ 	.short	0x0010
        /*0028*/ 	.byte	0x00, 0xf0, 0x11, 0x00


	//----- nvinfo : EIATTR_KPARAM_INFO
	.align		4
.L_13:
        /*002c*/ 	.byte	0x04, 0x17
        /*002e*/ 	.short	(.L_15 - .L_14)
.L_14:
        /*0030*/ 	.word	0x00000000
        /*0034*/ 	.short	0x0001
        /*0036*/ 	.short	0x0008
        /*0038*/ 	.byte	0x00, 0xf0, 0x21, 0x00


	//----- nvinfo : EIATTR_KPARAM_INFO
	.align		4
.L_15:
        /*003c*/ 	.byte	0x04, 0x17
        /*003e*/ 	.short	(.L_17 - .L_16)
.L_16:
        /*0040*/ 	.word	0x00000000
        /*0044*/ 	.short	0x0000
        /*0046*/ 	.short	0x0000
        /*0048*/ 	.byte	0x00, 0xf0, 0x21, 0x00


	//----- nvinfo : EIATTR_MAXREG_COUNT
	.align		4
.L_17:
        /*004c*/ 	.byte	0x03, 0x1b
        /*004e*/ 	.short	0x00ff


	//----- nvinfo : EIATTR_EXIT_INSTR_OFFSETS
	.align		4
        /*0050*/ 	.byte	0x04, 0x1c
        /*0052*/ 	.short	(.L_19 - .L_18)


	//   ....[0]....
.L_18:
        /*0054*/ 	.word	0x00000610


	//   ....[1]....
        /*0058*/ 	.word	0x000006a0


	//----- nvinfo : EIATTR_MAX_THREADS
	.align		4
.L_19:
        /*005c*/ 	.byte	0x04, 0x05
        /*005e*/ 	.short	(.L_21 - .L_20)
.L_20:
        /*0060*/ 	.word	0x00000080
        /*0064*/ 	.word	0x00000001
        /*0068*/ 	.word	0x00000001
.L_21:


//--------------------- .nv.rel.action            --------------------------
	.section	.nv.rel.action,"",@"SHT_CUDA_RELOCINFO"
	.align	8
	.sectionentsize	8
        /*0000*/ 	.byte	0x73, 0x00, 0x00, 0x00, 0x00, 0x00, 0x00, 0x00, 0x00, 0x00, 0x00, 0x11, 0x25, 0x00, 0x05, 0x36


//--------------------- .nv.constant0.triton_     --------------------------
	.section	.nv.constant0.triton_,"a",@progbits
	.align	4
.nv.constant0.triton_:
	.zero		372


//--------------------- .text.triton_             --------------------------
	.section	.text.triton_,"ax",@progbits
	.sectionflags	@"SHF_BARRIERS=1"
	.sectioninfo	@"SHI_REGISTERS=35"
	.align	128
        .global         triton_
        .type           triton_,@function
        .size           triton_,(.L_x_1 - triton_)
        .other          triton_,@"STO_CUDA_ENTRY STV_DEFAULT"
triton_:
.text.triton_:
[----:B------:R-:W-:-:S02]  /*0000*/  IMAD.MOV.U32 R1, RZ, RZ, c[0x0][0x28] ;  /* 0x00000a00ff017624 */ /* 0x000fc400078e00ff */
[----:B------:R-:W0:Y:S01]  /*0010*/  S2R R12, SR_CTAID.X ;  /* 0x00000000000c7919 */ /* 0x000e220000002500 */
[----:B------:R-:W-:Y:S01]  /*0020*/  CS2R R8, SRZ ;  /* 0x0000000000087805 */ /* 0x000fe2000001ff00 */
[----:B------:R-:W-:Y:S01]  /*0030*/  CS2R R10, SRZ ;  /* 0x00000000000a7805 */ /* 0x000fe2000001ff00 */
[----:B------:R-:W-:Y:S01]  /*0040*/  ULDC.64 UR4, c[0x0][0x118] ;  /* 0x0000460000047ab9 */ /* 0x000fe20000000a00 */
[----:B------:R-:W1:Y:S01]  /*0050*/  S2R R23, SR_TID.X ;  /* 0x0000000000177919 */ /* 0x000e620000002100 */
[----:B0-----:R-:W-:Y:S01]  /*0060*/  IMAD.SHL.U32 R12, R12, 0x400, RZ ;  /* 0x000004000c0c7824 */ /* 0x001fe200078e00ff */
[----:B-1----:R-:W-:-:S04]  /*0070*/  SHF.L.U32 R3, R23, 0x2, RZ ;  /* 0x0000000217037819 */ /* 0x002fc800000006ff */
[----:B------:R-:W-:Y:S01]  /*0080*/  LOP3.LUT R0, R12, 0x1fc, R3, 0xf8, !PT ;  /* 0x000001fc0c007812 */ /* 0x000fe200078ef803 */
[----:B------:R-:W-:-:S03]  /*0090*/  IMAD.MOV.U32 R3, RZ, RZ, 0x4 ;  /* 0x00000004ff037424 */ /* 0x000fc600078e00ff */
[C---:B------:R-:W-:Y:S01]  /*00a0*/  ISETP.GE.AND P0, PT, R0.reuse, c[0x0][0x170], PT ;  /* 0x00005c0000007a0c */ /* 0x040fe20003f06270 */
[C---:B------:R-:W-:Y:S01]  /*00b0*/  IMAD.WIDE R2, R0.reuse, R3, c[0x0][0x160] ;  /* 0x0000580000027625 */ /* 0x040fe200078e0203 */
[----:B------:R-:W-:Y:S01]  /*00c0*/  LOP3.LUT R0, R0, 0x200, RZ, 0xfc, !PT ;  /* 0x0000020000007812 */ /* 0x000fe200078efcff */
[----:B------:R-:W-:Y:S01]  /*00d0*/  CS2R R4, SRZ ;  /* 0x0000000000047805 */ /* 0x000fe2000001ff00 */
[----:B------:R-:W-:-:S09]  /*00e0*/  CS2R R6, SRZ ;  /* 0x0000000000067805 */ /* 0x000fd2000001ff00 */
[----:B------:R0:W2:Y:S01]  /*00f0*/  @!P0 LDG.E.128 R8, [R2.64] ;  /* 0x0000000402088981 */ /* 0x0000a2000c1e1d00 */
[----:B------:R-:W-:-:S13]  /*0100*/  ISETP.GE.AND P0, PT, R0, c[0x0][0x170], PT ;  /* 0x00005c0000007a0c */ /* 0x000fda0003f06270 */
[----:B------:R0:W3:Y:S01]  /*0110*/  @!P0 LDG.E.128 R4, [R2.64+0x800] ;  /* 0x0008000402048981 */ /* 0x0000e2000c1e1d00 */
[----:B------:R-:W-:-:S04]  /*0120*/  LOP3.LUT R12, R12, 0x7f, R23, 0xf8, !PT ;  /* 0x0000007f0c0c7812 */ /* 0x000fc800078ef817 */
[C---:B------:R-:W-:Y:S01]  /*0130*/  LOP3.LUT R14, R12.reuse, 0x100, RZ, 0xfc, !PT ;  /* 0x000001000c0e7812 */ /* 0x040fe200078efcff */
[C---:B------:R-:W-:Y:S01]  /*0140*/  IMAD.HI R17, R12.reuse, 0x2fa0be83, RZ ;  /* 0x2fa0be830c117827 */ /* 0x040fe200078e02ff */
[C---:B------:R-:W-:Y:S02]  /*0150*/  LOP3.LUT R13, R12.reuse, 0x180, RZ, 0xfc, !PT ;  /* 0x000001800c0d7812 */ /* 0x040fe400078efcff */
[----:B------:R-:W-:Y:S01]  /*0160*/  LOP3.LUT R15, R12, 0x200, RZ, 0xfc, !PT ;  /* 0x000002000c0f7812 */ /* 0x000fe200078efcff */
[----:B------:R-:W-:Y:S01]  /*0170*/  IMAD.HI R21, R14, 0x2fa0be83, RZ ;  /* 0x2fa0be830e157827 */ /* 0x000fe200078e02ff */
[----:B------:R-:W-:Y:S02]  /*0180*/  SHF.R.U32.HI R0, RZ, 0x1f, R17 ;  /* 0x0000001fff007819 */ /* 0x000fe40000011611 */
[----:B------:R-:W-:Y:S01]  /*0190*/  LOP3.LUT R16, R12, 0x80, RZ, 0xfc, !PT ;  /* 0x000000800c107812 */ /* 0x000fe200078efcff */
[----:B------:R-:W-:Y:S01]  /*01a0*/  IMAD.HI R20, R13, 0x2fa0be83, RZ ;  /* 0x2fa0be830d147827 */ /* 0x000fe200078e02ff */
[----:B------:R-:W-:-:S02]  /*01b0*/  LEA.HI.SX32 R17, R17, R0, 0x19 ;  /* 0x0000000011117211 */ /* 0x000fc400078fcaff */
[----:B------:R-:W-:Y:S01]  /*01c0*/  LOP3.LUT R0, R23, 0x7f, RZ, 0xc0, !PT ;  /* 0x0000007f17007812 */ /* 0x000fe200078ec0ff */
[----:B------:R-:W-:Y:S01]  /*01d0*/  IMAD.HI R24, R15, 0x2fa0be83, RZ ;  /* 0x2fa0be830f187827 */ /* 0x000fe200078e02ff */
[----:B0-----:R-:W-:Y:S02]  /*01e0*/  SHF.R.U32.HI R2, RZ, 0x1f, R21 ;  /* 0x0000001fff027819 */ /* 0x001fe40000011615 */
[----:B------:R-:W-:Y:S01]  /*01f0*/  SHF.R.U32.HI R3, RZ, 0x1f, R20 ;  /* 0x0000001fff037819 */ /* 0x000fe20000011614 */
[----:B------:R-:W-:Y:S01]  /*0200*/  IMAD.HI R19, R16, 0x2fa0be83, RZ ;  /* 0x2fa0be8310137827 */ /* 0x000fe200078e02ff */
[----:B------:R-:W-:Y:S02]  /*0210*/  SHF.R.U32.HI R23, RZ, 0x1f, R24 ;  /* 0x0000001fff177819 */ /* 0x000fe40000011618 */
[----:B------:R-:W-:Y:S01]  /*0220*/  LEA.HI.SX32 R21, R21, R2, 0x19 ;  /* 0x0000000215157211 */ /* 0x000fe200078fcaff */
[----:B------:R-:W-:Y:S01]  /*0230*/  IMAD R26, R17, -0x2b0, R12 ;  /* 0xfffffd50111a7824 */ /* 0x000fe200078e020c */
[----:B------:R-:W-:-:S02]  /*0240*/  LEA.HI.SX32 R20, R20, R3, 0x19 ;  /* 0x0000000314147211 */ /* 0x000fc400078fcaff */
[----:B------:R-:W-:Y:S02]  /*0250*/  LEA.HI.SX32 R24, R24, R23, 0x19 ;  /* 0x0000001718187211 */ /* 0x000fe400078fcaff */
[----:B------:R-:W-:Y:S02]  /*0260*/  SHF.R.U32.HI R18, RZ, 0x1f, R19 ;  /* 0x0000001fff127819 */ /* 0x000fe40000011613 */
[C---:B------:R-:W-:Y:S02]  /*0270*/  LOP3.LUT R25, R12.reuse, 0x300, RZ, 0xfc, !PT ;  /* 0x000003000c197812 */ /* 0x040fe400078efcff */
[----:B------:R-:W-:Y:S02]  /*0280*/  LEA.HI.SX32 R19, R19, R18, 0x19 ;  /* 0x0000001213137211 */ /* 0x000fe400078fcaff */
[C---:B------:R-:W-:Y:S02]  /*0290*/  LOP3.LUT R18, R12.reuse, 0x280, RZ, 0xfc, !PT ;  /* 0x000002800c127812 */ /* 0x040fe400078efcff */
[----:B------:R-:W-:Y:S01]  /*02a0*/  ISETP.GE.AND P5, PT, R12, c[0x0][0x170], PT ;  /* 0x00005c000c007a0c */ /* 0x000fe20003fa6270 */
[----:B------:R-:W-:Y:S01]  /*02b0*/  IMAD R28, R19, -0x2b0, R16 ;  /* 0xfffffd50131c7824 */ /* 0x000fe200078e0210 */
[C---:B------:R-:W-:Y:S01]  /*02c0*/  ISETP.GE.AND P1, PT, R18.reuse, c[0x0][0x170], PT ;  /* 0x00005c0012007a0c */ /* 0x040fe20003f26270 */
[----:B------:R-:W-:Y:S01]  /*02d0*/  IMAD.HI R27, R18, 0x2fa0be83, RZ ;  /* 0x2fa0be83121b7827 */ /* 0x000fe200078e02ff */
[----:B------:R-:W-:-:S02]  /*02e0*/  ISETP.GE.AND P6, PT, R16, c[0x0][0x170], PT ;  /* 0x00005c0010007a0c */ /* 0x000fc40003fc6270 */
[----:B------:R-:W-:Y:S01]  /*02f0*/  ISETP.GE.AND P4, PT, R14, c[0x0][0x170], PT ;  /* 0x00005c000e007a0c */ /* 0x000fe20003f86270 */
[----:B------:R-:W-:Y:S01]  /*0300*/  IMAD R14, R21, -0x2b0, R14 ;  /* 0xfffffd50150e7824 */ /* 0x000fe200078e020e */
[----:B------:R-:W-:Y:S01]  /*0310*/  SHF.R.U32.HI R30, RZ, 0x1f, R27 ;  /* 0x0000001fff1e7819 */ /* 0x000fe2000001161b */
[----:B------:R-:W-:Y:S01]  /*0320*/  IMAD R19, R19, 0x750, R28 ;  /* 0x0000075013137824 */ /* 0x000fe200078e021c */
[----:B------:R-:W-:Y:S01]  /*0330*/  ISETP.GE.AND P3, PT, R13, c[0x0][0x170], PT ;  /* 0x00005c000d007a0c */ /* 0x000fe20003f66270 */
[----:B------:R-:W-:Y:S01]  /*0340*/  IMAD R13, R20, -0x2b0, R13 ;  /* 0xfffffd50140d7824 */ /* 0x000fe200078e020d */
[----:B------:R-:W-:Y:S01]  /*0350*/  ISETP.GE.AND P2, PT, R15, c[0x0][0x170], PT ;  /* 0x00005c000f007a0c */ /* 0x000fe20003f46270 */
[----:B------:R-:W-:Y:S01]  /*0360*/  IMAD R15, R24, -0x2b0, R15 ;  /* 0xfffffd50180f7824 */ /* 0x000fe200078e020f */
[----:B------:R-:W-:Y:S01]  /*0370*/  ISETP.GE.AND P0, PT, R25, c[0x0][0x170], PT ;  /* 0x00005c0019007a0c */ /* 0x000fe20003f06270 */
[----:B------:R-:W-:Y:S01]  /*0380*/  IMAD R21, R21, 0x750, R14 ;  /* 0x0000075015157824 */ /* 0x000fe200078e020e */
[----:B--2---:R-:W-:Y:S04]  /*0390*/  STS.128 [R0.X16], R8 ;  /* 0x0000000800007388 */ /* 0x004fe8000000cc00 */
[----:B------:R-:W-:Y:S06]  /*03a0*/  BAR.SYNC 0x0 ;  /* 0x0000000000007b1d */ /* 0x000fec0000000000 */
[----:B------:R-:W0:Y:S04]  /*03b0*/  LDS R22, [R0.X4] ;  /* 0x0000000000167984 */ /* 0x000e280000004800 */
[----:B------:R-:W1:Y:S01]  /*03c0*/  LDS R23, [R0.X4+0x200] ;  /* 0x0002000000177984 */ /* 0x000e620000004800 */
[----:B------:R-:W-:-:S03]  /*03d0*/  IMAD.HI R11, R25, 0x2fa0be83, RZ ;  /* 0x2fa0be83190b7827 */ /* 0x000fc600078e02ff */
[----:B------:R-:W2:Y:S02]  /*03e0*/  LDS R3, [R0.X4+0x400] ;  /* 0x0004000000037984 */ /* 0x000ea40000004800 */
[----:B------:R-:W-:Y:S02]  /*03f0*/  SHF.R.U32.HI R32, RZ, 0x1f, R11 ;  /* 0x0000001fff207819 */ /* 0x000fe4000001160b */
[----:B------:R-:W4:Y:S02]  /*0400*/  LDS R2, [R0.X4+0x600] ;  /* 0x0006000000027984 */ /* 0x000f240000004800 */
[----:B------:R-:W-:Y:S02]  /*0410*/  LEA.HI.SX32 R16, R11, R32, 0x19 ;  /* 0x000000200b107211 */ /* 0x000fe400078fcaff */
[----:B------:R-:W-:Y:S06]  /*0420*/  BAR.SYNC 0x0 ;  /* 0x0000000000007b1d */ /* 0x000fec0000000000 */
[----:B---3--:R-:W-:Y:S01]  /*0430*/  STS.128 [R0.X16], R4 ;  /* 0x0000000400007388 */ /* 0x008fe2000000cc00 */
[----:B------:R-:W-:-:S02]  /*0440*/  IMAD R25, R16, -0x2b0, R25 ;  /* 0xfffffd5010197824 */ /* 0x000fc400078e0219 */
[----:B------:R-:W-:Y:S01]  /*0450*/  IMAD R11, R24, 0x750, R15 ;  /* 0x00000750180b7824 */ /* 0x000fe200078e020f */
[----:B------:R-:W-:Y:S06]  /*0460*/  BAR.SYNC 0x0 ;  /* 0x0000000000007b1d */ /* 0x000fec0000000000 */
[----:B------:R-:W3:Y:S01]  /*0470*/  LDS R8, [R0.X4] ;  /* 0x0000000000087984 */ /* 0x000ee20000004800 */
[----:B------:R-:W-:-:S03]  /*0480*/  IMAD R25, R16, 0x750, R25 ;  /* 0x0000075010197824 */ /* 0x000fc600078e0219 */
[----:B------:R-:W5:Y:S01]  /*0490*/  LDS R9, [R0.X4+0x200] ;  /* 0x0002000000097984 */ /* 0x000f620000004800 */
[----:B------:R-:W-:Y:S01]  /*04a0*/  LEA.HI.SX32 R5, R27, R30, 0x19 ;  /* 0x0000001e1b057211 */ /* 0x000fe200078fcaff */
[----:B------:R-:W-:Y:S02]  /*04b0*/  IMAD R7, R17, 0x750, R26 ;  /* 0x0000075011077824 */ /* 0x000fe400078e021a */
[----:B------:R-:W5:Y:S01]  /*04c0*/  LDS R10, [R0.X4+0x400] ;  /* 0x00040000000a7984 */ /* 0x000f620000004800 */
[----:B------:R-:W-:Y:S01]  /*04d0*/  MOV R4, 0x4 ;  /* 0x0000000400047802 */ /* 0x000fe20000000f00 */
[----:B------:R-:W-:Y:S02]  /*04e0*/  IMAD R17, R20, 0x750, R13 ;  /* 0x0000075014117824 */ /* 0x000fe400078e020d */
[----:B------:R-:W-:Y:S02]  /*04f0*/  IMAD R18, R5, -0x2b0, R18 ;  /* 0xfffffd5005127824 */ /* 0x000fe400078e0212 */
[----:B------:R-:W-:-:S04]  /*0500*/  IMAD.WIDE R6, R7, R4, c[0x0][0x168] ;  /* 0x00005a0007067625 */ /* 0x000fc800078e0204 */
[----:B------:R-:W-:Y:S01]  /*0510*/  IMAD R27, R5, 0x750, R18 ;  /* 0x00000750051b7824 */ /* 0x000fe200078e0212 */
[----:B------:R-:W-:Y:S01]  /*0520*/  LOP3.LUT R5, R12, 0x380, RZ, 0xfc, !PT ;  /* 0x000003800c057812 */ /* 0x000fe200078efcff */
[----:B0-----:R0:W-:Y:S01]  /*0530*/  @!P5 STG.E [R6.64], R22 ;  /* 0x000000160600d986 */ /* 0x0011e2000c101904 */
[-C--:B------:R-:W-:Y:S02]  /*0540*/  IMAD.WIDE R14, R19, R4.reuse, c[0x0][0x168] ;  /* 0x00005a00130e7625 */ /* 0x080fe400078e0204 */
[----:B------:R-:W-:Y:S02]  /*0550*/  ISETP.GE.AND P5, PT, R5, c[0x0][0x170], PT ;  /* 0x00005c0005007a0c */ /* 0x000fe40003fa6270 */
[-C--:B------:R-:W-:Y:S01]  /*0560*/  IMAD.WIDE R12, R21, R4.reuse, c[0x0][0x168] ;  /* 0x00005a00150c7625 */ /* 0x080fe200078e0204 */
[----:B-1----:R0:W-:Y:S03]  /*0570*/  @!P6 STG.E [R14.64], R23 ;  /* 0x000000170e00e986 */ /* 0x0021e6000c101904 */
[-C--:B------:R-:W-:Y:S01]  /*0580*/  IMAD.WIDE R16, R17, R4.reuse, c[0x0][0x168] ;  /* 0x00005a0011107625 */ /* 0x080fe200078e0204 */
[----:B--2---:R0:W-:Y:S03]  /*0590*/  @!P4 STG.E [R12.64], R3 ;  /* 0x000000030c00c986 */ /* 0x0041e6000c101904 */
[-C--:B------:R-:W-:Y:S01]  /*05a0*/  IMAD.WIDE R18, R11, R4.reuse, c[0x0][0x168] ;  /* 0x00005a000b127625 */ /* 0x080fe200078e0204 */
[----:B----4-:R0:W-:Y:S03]  /*05b0*/  @!P3 STG.E [R16.64], R2 ;  /* 0x000000021000b986 */ /* 0x0101e6000c101904 */
[-C--:B------:R-:W-:Y:S01]  /*05c0*/  IMAD.WIDE R20, R27, R4.reuse, c[0x0][0x168] ;  /* 0x00005a001b147625 */ /* 0x080fe200078e0204 */
[----:B---3--:R0:W-:Y:S03]  /*05d0*/  @!P2 STG.E [R18.64], R8 ;  /* 0x000000081200a986 */ /* 0x0081e6000c101904 */
[----:B------:R-:W-:Y:S01]  /*05e0*/  IMAD.WIDE R24, R25, R4, c[0x0][0x168] ;  /* 0x00005a0019187625 */ /* 0x000fe200078e0204 */
[----:B-----5:R0:W-:Y:S04]  /*05f0*/  @!P1 STG.E [R20.64], R9 ;  /* 0x0000000914009986 */ /* 0x0201e8000c101904 */
[----:B------:R0:W-:Y:S01]  /*0600*/  @!P0 STG.E [R24.64], R10 ;  /* 0x0000000a18008986 */ /* 0x0001e2000c101904 */
[----:B------:R-:W-:Y:S05]  /*0610*/  @P5 EXIT ;  /* 0x000000000000594d */ /* 0x000fea0003800000 */
[----:B0-----:R-:W0:Y:S01]  /*0620*/  LDS R7, [R0.X4+0x600] ;  /* 0x0006000000077984 */ /* 0x001e220000004800 */
[----:B------:R-:W-:-:S05]  /*0630*/  IMAD.HI R2, R5, 0x2fa0be83, RZ ;  /* 0x2fa0be8305027827 */ /* 0x000fca00078e02ff */
[----:B------:R-:W-:-:S04]  /*0640*/  SHF.R.U32.HI R3, RZ, 0x1f, R2 ;  /* 0x0000001fff037819 */ /* 0x000fc80000011602 */
[----:B------:R-:W-:-:S05]  /*0650*/  LEA.HI.SX32 R2, R2, R3, 0x19 ;  /* 0x0000000302027211 */ /* 0x000fca00078fcaff */
[----:B------:R-:W-:-:S04]  /*0660*/  IMAD R5, R2, -0x2b0, R5 ;  /* 0xfffffd5002057824 */ /* 0x000fc800078e0205 */
[----:B------:R-:W-:-:S04]  /*0670*/  IMAD R5, R2, 0x750, R5 ;  /* 0x0000075002057824 */ /* 0x000fc800078e0205 */
[----:B------:R-:W-:-:S05]  /*0680*/  IMAD.WIDE R4, R5, R4, c[0x0][0x168] ;  /* 0x00005a0005047625 */ /* 0x000fca00078e0204 */
[----:B0-----:R-:W-:Y:S01]  /*0690*/  STG.E [R4.64], R7 ;  /* 0x0000000704007986 */ /* 0x001fe2000c101904 */
[----:B------:R-:W-:Y:S05]  /*06a0*/  EXIT ;  /* 0x000000000000794d */ /* 0x000fea0003800000 */
.L_x_0:
[----:B------:R-:W-:-:S00]  /*06b0*/  BRA `(.L_x_0) ;  /* 0xfffffff000007947 */ /* 0x000fc0000383ffff */
[----:B------:R-:W-:-:S00]  /*06c0*/  NOP ;  /* 0x0000000000007918 */ /* 0x000fc00000000000 */
        /* <DEDUP_REMOVED lines=11> */
.L_x_1:


//--------------------- .nv.shared.triton_        --------------------------
	.section	.nv.shared.triton_,"aw",@nobits
	.align	16
